//
// Generated by NVIDIA NVVM Compiler
//
// Compiler Build ID: CL-36424714
// Cuda compilation tools, release 13.0, V13.0.88
// Based on NVVM 20.0.0
//

.version 9.0
.target sm_100
.address_size 64

	// .globl	_Z17vecAddThreeKernelPcS_S_S_i

.visible .entry _Z17vecAddThreeKernelPcS_S_S_i(
	.param .u64 .ptr .align 1 _Z17vecAddThreeKernelPcS_S_S_i_param_0,
	.param .u64 .ptr .align 1 _Z17vecAddThreeKernelPcS_S_S_i_param_1,
	.param .u64 .ptr .align 1 _Z17vecAddThreeKernelPcS_S_S_i_param_2,
	.param .u64 .ptr .align 1 _Z17vecAddThreeKernelPcS_S_S_i_param_3,
	.param .u32 _Z17vecAddThreeKernelPcS_S_S_i_param_4
)
{
	.reg .pred 	%p<2>;
	.reg .b16 	%rs<6>;
	.reg .b32 	%r<6>;
	.reg .b64 	%rd<14>;

	ld.param.u64 	%rd1, [_Z17vecAddThreeKernelPcS_S_S_i_param_0];
	ld.param.u64 	%rd2, [_Z17vecAddThreeKernelPcS_S_S_i_param_1];
	ld.param.u64 	%rd3, [_Z17vecAddThreeKernelPcS_S_S_i_param_2];
	ld.param.u64 	%rd4, [_Z17vecAddThreeKernelPcS_S_S_i_param_3];
	ld.param.u32 	%r2, [_Z17vecAddThreeKernelPcS_S_S_i_param_4];
	mov.u32 	%r3, %ctaid.x;
	mov.u32 	%r4, %ntid.x;
	mov.u32 	%r5, %tid.x;
	mad.lo.s32 	%r1, %r3, %r4, %r5;
	setp.ge.s32 	%p1, %r1, %r2;
	@%p1 bra 	$L__BB0_2;
	cvta.to.global.u64 	%rd5, %rd1;
	cvta.to.global.u64 	%rd6, %rd2;
	cvta.to.global.u64 	%rd7, %rd3;
	cvta.to.global.u64 	%rd8, %rd4;
	cvt.s64.s32 	%rd9, %r1;
	add.s64 	%rd10, %rd5, %rd9;
	ld.global.u8 	%rs1, [%rd10];
	add.s64 	%rd11, %rd6, %rd9;
	ld.global.u8 	%rs2, [%rd11];
	add.s16 	%rs3, %rs2, %rs1;
	add.s64 	%rd12, %rd7, %rd9;
	ld.global.u8 	%rs4, [%rd12];
	add.s16 	%rs5, %rs3, %rs4;
	add.s64 	%rd13, %rd8, %rd9;
	st.global.u8 	[%rd13], %rs5;
$L__BB0_2:
	ret;

}


// ===== COMPILED SASS (sm_100) =====

	.target	sm_100

	.elftype	@"ET_EXEC"


//--------------------- .note.nv.tkinfo           --------------------------
	.section	.note.nv.tkinfo,"",@"SHT_NOTE"
	.sectionflags	@"SHF_NOTE_NV_TKINFO"
	.tkinfo
        /*0018*/ 	.word	0x00000002
        /*0030*/ 	.string	""
        /*0030*/ 	.string	"ptxas"
        /*0030*/ 	.string	"Cuda compilation tools, release 13.0, V13.0.88"
        /*0030*/ 	.string	"Build cuda_13.0.r13.0/compiler.36424714_0"
        /*0030*/ 	.string	"-arch sm_100 -m 64 "



//--------------------- .note.nv.cuinfo           --------------------------
	.section	.note.nv.cuinfo,"",@"SHT_NOTE"
	.sectionflags	@"SHF_NOTE_NV_CUINFO"
        /*0018*/ 	.short	0x0002
        /*001a*/ 	.short	0x0064
        /*001c*/ 	.short	0x0082
	.zero		2


//--------------------- .nv.info                  --------------------------
	.section	.nv.info,"",@"SHT_CUDA_INFO"
	.align	4


	//----- nvinfo : EIATTR_REGCOUNT
	.align		4
        /*0000*/ 	.byte	0x04, 0x2f
        /*0002*/ 	.short	(.L_1 - .L_0)
	.align		4
.L_0:
        /*0004*/ 	.word	index@(_Z17vecAddThreeKernelPcS_S_S_i)
        /*0008*/ 	.word	0x0000000e


	//----- nvinfo : EIATTR_FRAME_SIZE
	.align		4
.L_1:
        /*000c*/ 	.byte	0x04, 0x11
        /*000e*/ 	.short	(.L_3 - .L_2)
	.align		4
.L_2:
        /*0010*/ 	.word	index@(_Z17vecAddThreeKernelPcS_S_S_i)
        /*0014*/ 	.word	0x00000000


	//----- nvinfo : EIATTR_MIN_STACK_SIZE
	.align		4
.L_3:
        /*0018*/ 	.byte	0x04, 0x12
        /*001a*/ 	.short	(.L_5 - .L_4)
	.align		4
.L_4:
        /*001c*/ 	.word	index@(_Z17vecAddThreeKernelPcS_S_S_i)
        /*0020*/ 	.word	0x00000000
.L_5:


//--------------------- .nv.compat                --------------------------
	.section	.nv.compat,"",@"SHT_CUDA_COMPAT_INFO"
	.align	4
        /*0000*/ 	.byte	0x02, 0x09, 0x00, 0x00, 0x02, 0x02, 0x01, 0x00, 0x02, 0x05, 0x05, 0x00, 0x03, 0x07, 0x01, 0x01
        /*0010*/ 	.byte	0x02, 0x03, 0x00, 0x00, 0x02, 0x06, 0x01, 0x00, 0x04, 0x0b, 0x08, 0x00, 0x09, 0x00, 0x00, 0x00
        /*0020*/ 	.byte	0x00, 0x00, 0x00, 0x00


//--------------------- .nv.info._Z17vecAddThreeKernelPcS_S_S_i --------------------------
	.section	.nv.info._Z17vecAddThreeKernelPcS_S_S_i,"",@"SHT_CUDA_INFO"
	.sectionflags	@""
	.align	4


	//----- nvinfo : EIATTR_CUDA_API_VERSION
	.align		4
        /*0000*/ 	.byte	0x04, 0x37
        /*0002*/ 	.short	(.L_7 - .L_6)
.L_6:
        /*0004*/ 	.word	0x00000082


	//----- nvinfo : EIATTR_KPARAM_INFO
	.align		4
.L_7:
        /*0008*/ 	.byte	0x04, 0x17
        /*000a*/ 	.short	(.L_9 - .L_8)
.L_8:
        /*000c*/ 	.word	0x00000000
        /*0010*/ 	.short	0x0004
        /*0012*/ 	.short	0x0020
        /*0014*/ 	.byte	0x00, 0xf0, 0x11, 0x00


	//----- nvinfo : EIATTR_KPARAM_INFO
	.align		4
.L_9:
        /*0018*/ 	.byte	0x04, 0x17
        /*001a*/ 	.short	(.L_11 - .L_10)
.L_10:
        /*001c*/ 	.word	0x00000000
        /*0020*/ 	.short	0x0003
        /*0022*/ 	.short	0x0018
        /*0024*/ 	.byte	0x00, 0xf5, 0x21, 0x00


	//----- nvinfo : EIATTR_KPARAM_INFO
	.align		4
.L_11:
        /*0028*/ 	.byte	0x04, 0x17
        /*002a*/ 	.short	(.L_13 - .L_12)
.L_12:
        /*002c*/ 	.word	0x00000000
        /*0030*/ 	.short	0x0002
        /*0032*/ 	.short	0x0010
        /*0034*/ 	.byte	0x00, 0xf5, 0x21, 0x00


	//----- nvinfo : EIATTR_KPARAM_INFO
	.align		4
.L_13:
        /*0038*/ 	.byte	0x04, 0x17
        /*003a*/ 	.short	(.L_15 - .L_14)
.L_14:
        /*003c*/ 	.word	0x00000000
        /*0040*/ 	.short	0x0001
        /*0042*/ 	.short	0x0008
        /*0044*/ 	.byte	0x00, 0xf5, 0x21, 0x00


	//----- nvinfo : EIATTR_KPARAM_INFO
	.align		4
.L_15:
        /*0048*/ 	.byte	0x04, 0x17
        /*004a*/ 	.short	(.L_17 - .L_16)
.L_16:
        /*004c*/ 	.word	0x00000000
        /*0050*/ 	.short	0x0000
        /*0052*/ 	.short	0x0000
        /*0054*/ 	.byte	0x00, 0xf5, 0x21, 0x00


	//----- nvinfo : EIATTR_SPARSE_MMA_MASK
	.align		4
.L_17:
        /*0058*/ 	.byte	0x03, 0x50
        /*005a*/ 	.short	0x0000


	//----- nvinfo : EIATTR_MAXREG_COUNT
	.align		4
        /*005c*/ 	.byte	0x03, 0x1b
        /*005e*/ 	.short	0x00ff


	//----- nvinfo : EIATTR_MERCURY_ISA_VERSION
	.align		4
        /*0060*/ 	.byte	0x03, 0x5f
        /*0062*/ 	.short	0x0101


	//----- nvinfo : EIATTR_VRC_CTA_INIT_COUNT
	.align		4
        /*0064*/ 	.byte	0x02, 0x4a
	.zero		1
	.zero		1


	//----- nvinfo : EIATTR_EXIT_INSTR_OFFSETS
	.align		4
        /*0068*/ 	.byte	0x04, 0x1c
        /*006a*/ 	.short	(.L_19 - .L_18)


	//   ....[0]....
.L_18:
        /*006c*/ 	.word	0x00000070


	//   ....[1]....
        /*0070*/ 	.word	0x00000190


	//----- nvinfo : EIATTR_CBANK_PARAM_SIZE
	.align		4
.L_19:
        /*0074*/ 	.byte	0x03, 0x19
        /*0076*/ 	.short	0x0024


	//----- nvinfo : EIATTR_PARAM_CBANK
	.align		4
        /*0078*/ 	.byte	0x04, 0x0a
        /*007a*/ 	.short	(.L_21 - .L_20)
	.align		4
.L_20:
        /*007c*/ 	.word	index@(.nv.constant0._Z17vecAddThreeKernelPcS_S_S_i)
        /*0080*/ 	.short	0x0380
        /*0082*/ 	.short	0x0024


	//----- nvinfo : EIATTR_SW_WAR
	.align		4
.L_21:
        /*0084*/ 	.byte	0x04, 0x36
        /*0086*/ 	.short	(.L_23 - .L_22)
.L_22:
        /*0088*/ 	.word	0x00000008
.L_23:


//--------------------- .nv.callgraph             --------------------------
	.section	.nv.callgraph,"",@"SHT_CUDA_CALLGRAPH"
	.align	4
	.sectionentsize	8
	.align		4
        /*0000*/ 	.word	0x00000000
	.align		4
        /*0004*/ 	.word	0xffffffff
	.align		4
        /*0008*/ 	.word	0x00000000
	.align		4
        /*000c*/ 	.word	0xfffffffe
	.align		4
        /*0010*/ 	.word	0x00000000
	.align		4
        /*0014*/ 	.word	0xfffffffd
	.align		4
        /*0018*/ 	.word	0x00000000
	.align		4
        /*001c*/ 	.word	0xfffffffc


//--------------------- .text._Z17vecAddThreeKernelPcS_S_S_i --------------------------
	.section	.text._Z17vecAddThreeKernelPcS_S_S_i,"ax",@progbits
	.align	128
        .global         _Z17vecAddThreeKernelPcS_S_S_i
        .type           _Z17vecAddThreeKernelPcS_S_S_i,@function
        .size           _Z17vecAddThreeKernelPcS_S_S_i,(.L_x_1 - _Z17vecAddThreeKernelPcS_S_S_i)
        .other          _Z17vecAddThreeKernelPcS_S_S_i,@"STO_CUDA_ENTRY STV_DEFAULT"
_Z17vecAddThreeKernelPcS_S_S_i:
.text._Z17vecAddThreeKernelPcS_S_S_i:
[----:B------:R-:W-:Y:S01]  /*0000*/  LDC R1, c[0x0][0x37c] ;  /* 0x0000df00ff017b82 */ /* 0x000fe20000000800 */
[----:B------:R-:W0:Y:S07]  /*0010*/  S2R R3, SR_TID.X ;  /* 0x0000000000037919 */ /* 0x000e2e0000002100 */
[----:B------:R-:W0:Y:S01]  /*0020*/  S2UR UR4, SR_CTAID.X ;  /* 0x00000000000479c3 */ /* 0x000e220000002500 */
[----:B------:R-:W1:Y:S07]  /*0030*/  LDCU UR5, c[0x0][0x3a0] ;  /* 0x00007400ff0577ac */ /* 0x000e6e0008000800 */
[----:B------:R-:W0:Y:S02]  /*0040*/  LDC R8, c[0x0][0x360] ;  /* 0x0000d800ff087b82 */ /* 0x000e240000000800 */
[----:B0-----:R-:W-:-:S05]  /*0050*/  IMAD R8, R8, UR4, R3 ;  /* 0x0000000408087c24 */ /* 0x001fca000f8e0203 */
[----:B-1----:R-:W-:-:S13]  /*0060*/  ISETP.GE.AND P0, PT, R8, UR5, PT ;  /* 0x0000000508007c0c */ /* 0x002fda000bf06270 */
[----:B------:R-:W-:Y:S05]  /*0070*/  @P0 EXIT ;  /* 0x000000000000094d */ /* 0x000fea0003800000 */
[----:B------:R-:W0:Y:S01]  /*0080*/  LDCU.128 UR8, c[0x0][0x380] ;  /* 0x00007000ff0877ac */ /* 0x000e220008000c00 */
[----:B------:R-:W-:Y:S01]  /*0090*/  SHF.R.S32.HI R0, RZ, 0x1f, R8 ;  /* 0x0000001fff007819 */ /* 0x000fe20000011408 */
[----:B------:R-:W1:Y:S01]  /*00a0*/  LDCU.128 UR12, c[0x0][0x390] ;  /* 0x00007200ff0c77ac */ /* 0x000e620008000c00 */
[----:B------:R-:W2:Y:S01]  /*00b0*/  LDCU.64 UR4, c[0x0][0x358] ;  /* 0x00006b00ff0477ac */ /* 0x000ea20008000a00 */
[C---:B0-----:R-:W-:Y:S02]  /*00c0*/  IADD3 R4, P1, PT, R8.reuse, UR10, RZ ;  /* 0x0000000a08047c10 */ /* 0x041fe4000ff3e0ff */
[C---:B------:R-:W-:Y:S02]  /*00d0*/  IADD3 R2, P0, PT, R8.reuse, UR8, RZ ;  /* 0x0000000808027c10 */ /* 0x040fe4000ff1e0ff */
[----:B-1----:R-:W-:Y:S02]  /*00e0*/  IADD3 R6, P2, PT, R8, UR12, RZ ;  /* 0x0000000c08067c10 */ /* 0x002fe4000ff5e0ff */
[----:B------:R-:W-:-:S02]  /*00f0*/  IADD3.X R5, PT, PT, R0, UR11, RZ, P1, !PT ;  /* 0x0000000b00057c10 */ /* 0x000fc40008ffe4ff */
[C---:B------:R-:W-:Y:S02]  /*0100*/  IADD3.X R3, PT, PT, R0.reuse, UR9, RZ, P0, !PT ;  /* 0x0000000900037c10 */ /* 0x040fe400087fe4ff */
[----:B------:R-:W-:Y:S02]  /*0110*/  IADD3.X R7, PT, PT, R0, UR13, RZ, P2, !PT ;  /* 0x0000000d00077c10 */ /* 0x000fe400097fe4ff */
[----:B--2---:R-:W2:Y:S04]  /*0120*/  LDG.E.U8 R5, desc[UR4][R4.64] ;  /* 0x0000000404057981 */ /* 0x004ea8000c1e1100 */
[----:B------:R-:W2:Y:S04]  /*0130*/  LDG.E.U8 R2, desc[UR4][R2.64] ;  /* 0x0000000402027981 */ /* 0x000ea8000c1e1100 */
[----:B------:R-:W2:Y:S01]  /*0140*/  LDG.E.U8 R6, desc[UR4][R6.64] ;  /* 0x0000000406067981 */ /* 0x000ea2000c1e1100 */
[----:B------:R-:W-:-:S04]  /*0150*/  IADD3 R8, P0, PT, R8, UR14, RZ ;  /* 0x0000000e08087c10 */ /* 0x000fc8000ff1e0ff */
[----:B------:R-:W-:Y:S02]  /*0160*/  IADD3.X R9, PT, PT, R0, UR15, RZ, P0, !PT ;  /* 0x0000000f00097c10 */ /* 0x000fe400087fe4ff */
[----:B--2---:R-:W-:-:S05]  /*0170*/  IADD3 R11, PT, PT, R6, R5, R2 ;  /* 0x00000005060b7210 */ /* 0x004fca0007ffe002 */
[----:B------:R-:W-:Y:S01]  /*0180*/  STG.E.U8 desc[UR4][R8.64], R11 ;  /* 0x0000000b08007986 */ /* 0x000fe2000c101104 */
[----:B------:R-:W-:Y:S05]  /*0190*/  EXIT ;  /* 0x000000000000794d */ /* 0x000fea0003800000 */
.L_x_0:
[----:B------:R-:W-:-:S00]  /*01a0*/  BRA `(.L_x_0) ;  /* 0xfffffffc00fc7947 */ /* 0x000fc0000383ffff */
[----:B------:R-:W-:-:S00]  /*01b0*/  NOP ;  /* 0x0000000000007918 */ /* 0x000fc00000000000 */
        /* <DEDUP_REMOVED lines=12> */
.L_x_1:


//--------------------- .nv.shared.reserved.0     --------------------------
	.section	.nv.shared.reserved.0,"aw",@nobits
	.weak		__nv_reservedSMEM_offset_0_alias
	.size		__nv_reservedSMEM_offset_0_alias, 0, 64
	.other		__nv_reservedSMEM_offset_0_alias,@"STO_CUDA_RESERVED_SHARED STV_DEFAULT"
__nv_reservedSMEM_offset_0_alias:
	.zero		0
	.zero		64


//--------------------- .nv.constant0._Z17vecAddThreeKernelPcS_S_S_i --------------------------
	.section	.nv.constant0._Z17vecAddThreeKernelPcS_S_S_i,"a",@progbits
	.sectionflags	@""
	.align	4
.nv.constant0._Z17vecAddThreeKernelPcS_S_S_i:
	.zero		932


//--------------------- SYMBOLS --------------------------

	.type		.nv.reservedSmem.offset0,@object
	.size		.nv.reservedSmem.offset0,0x4
